//
// Generated by NVIDIA NVVM Compiler
//
// Compiler Build ID: CL-36424714
// Cuda compilation tools, release 13.0, V13.0.88
// Based on NVVM 20.0.0
//

.version 9.0
.target sm_100
.address_size 64

	// .globl	_Z8addRangePiiiiiiii
// _ZZ8sumRangePiPxiiiiiiE4smem has been demoted

.visible .entry _Z8addRangePiiiiiiii(
	.param .u64 .ptr .align 1 _Z8addRangePiiiiiiii_param_0,
	.param .u32 _Z8addRangePiiiiiiii_param_1,
	.param .u32 _Z8addRangePiiiiiiii_param_2,
	.param .u32 _Z8addRangePiiiiiiii_param_3,
	.param .u32 _Z8addRangePiiiiiiii_param_4,
	.param .u32 _Z8addRangePiiiiiiii_param_5,
	.param .u32 _Z8addRangePiiiiiiii_param_6,
	.param .u32 _Z8addRangePiiiiiiii_param_7
)
{
	.reg .pred 	%p<10>;
	.reg .b32 	%r<18>;
	.reg .b64 	%rd<5>;

	ld.param.u64 	%rd1, [_Z8addRangePiiiiiiii_param_0];
	ld.param.u32 	%r3, [_Z8addRangePiiiiiiii_param_1];
	ld.param.u32 	%r4, [_Z8addRangePiiiiiiii_param_3];
	ld.param.u32 	%r5, [_Z8addRangePiiiiiiii_param_4];
	ld.param.u32 	%r6, [_Z8addRangePiiiiiiii_param_5];
	ld.param.u32 	%r7, [_Z8addRangePiiiiiiii_param_6];
	ld.param.u32 	%r2, [_Z8addRangePiiiiiiii_param_7];
	mov.u32 	%r8, %ctaid.x;
	mov.u32 	%r9, %ntid.x;
	mov.u32 	%r10, %tid.x;
	mad.lo.s32 	%r11, %r8, %r9, %r10;
	mov.u32 	%r12, %ctaid.y;
	mov.u32 	%r13, %ntid.y;
	mov.u32 	%r14, %tid.y;
	mad.lo.s32 	%r15, %r12, %r13, %r14;
	mad.lo.s32 	%r1, %r3, %r15, %r11;
	setp.le.u32 	%p1, %r5, %r11;
	setp.le.u32 	%p2, %r11, %r7;
	and.pred  	%p3, %p1, %p2;
	setp.le.u32 	%p4, %r4, %r15;
	setp.le.u32 	%p5, %r15, %r6;
	and.pred  	%p6, %p4, %p5;
	and.pred  	%p8, %p3, %p6;
	not.pred 	%p9, %p8;
	@%p9 bra 	$L__BB0_2;
	cvta.to.global.u64 	%rd2, %rd1;
	mul.wide.u32 	%rd3, %r1, 4;
	add.s64 	%rd4, %rd2, %rd3;
	ld.global.u32 	%r16, [%rd4];
	add.s32 	%r17, %r16, %r2;
	st.global.u32 	[%rd4], %r17;
$L__BB0_2:
	ret;

}
	// .globl	_Z8sumRangePiPxiiiiii
.visible .entry _Z8sumRangePiPxiiiiii(
	.param .u64 .ptr .align 1 _Z8sumRangePiPxiiiiii_param_0,
	.param .u64 .ptr .align 1 _Z8sumRangePiPxiiiiii_param_1,
	.param .u32 _Z8sumRangePiPxiiiiii_param_2,
	.param .u32 _Z8sumRangePiPxiiiiii_param_3,
	.param .u32 _Z8sumRangePiPxiiiiii_param_4,
	.param .u32 _Z8sumRangePiPxiiiiii_param_5,
	.param .u32 _Z8sumRangePiPxiiiiii_param_6,
	.param .u32 _Z8sumRangePiPxiiiiii_param_7
)
{
	.reg .pred 	%p<16>;
	.reg .b32 	%r<27>;
	.reg .b64 	%rd<15>;
	// demoted variable
	.shared .align 8 .b8 _ZZ8sumRangePiPxiiiiiiE4smem[4096];
	ld.param.u64 	%rd1, [_Z8sumRangePiPxiiiiii_param_0];
	ld.param.u64 	%rd2, [_Z8sumRangePiPxiiiiii_param_1];
	ld.param.u32 	%r10, [_Z8sumRangePiPxiiiiii_param_2];
	ld.param.u32 	%r11, [_Z8sumRangePiPxiiiiii_param_4];
	ld.param.u32 	%r12, [_Z8sumRangePiPxiiiiii_param_5];
	ld.param.u32 	%r13, [_Z8sumRangePiPxiiiiii_param_6];
	ld.param.u32 	%r14, [_Z8sumRangePiPxiiiiii_param_7];
	mov.u32 	%r1, %tid.x;
	mov.u32 	%r2, %ctaid.x;
	mov.u32 	%r26, %ntid.x;
	mad.lo.s32 	%r4, %r2, %r26, %r1;
	mov.u32 	%r5, %ctaid.y;
	mov.u32 	%r15, %ntid.y;
	mov.u32 	%r16, %tid.y;
	mad.lo.s32 	%r17, %r5, %r15, %r16;
	mul.lo.s32 	%r6, %r10, %r17;
	setp.le.u32 	%p1, %r12, %r4;
	setp.le.u32 	%p2, %r4, %r14;
	and.pred  	%p3, %p1, %p2;
	setp.le.u32 	%p4, %r11, %r17;
	setp.le.u32 	%p5, %r17, %r13;
	and.pred  	%p6, %p4, %p5;
	and.pred  	%p8, %p3, %p6;
	shl.b32 	%r18, %r1, 3;
	mov.u32 	%r19, _ZZ8sumRangePiPxiiiiiiE4smem;
	add.s32 	%r7, %r19, %r18;
	not.pred 	%p9, %p8;
	@%p9 bra 	$L__BB1_2;
	cvta.to.global.u64 	%rd4, %rd1;
	add.s32 	%r20, %r6, %r4;
	mul.wide.u32 	%rd5, %r20, 4;
	add.s64 	%rd6, %rd4, %rd5;
	ld.global.s32 	%rd7, [%rd6];
	st.shared.u64 	[%r7], %rd7;
	bra.uni 	$L__BB1_3;
$L__BB1_2:
	mov.b64 	%rd3, 0;
	st.shared.u64 	[%r7], %rd3;
$L__BB1_3:
	bar.sync 	0;
	setp.lt.u32 	%p10, %r26, 2;
	@%p10 bra 	$L__BB1_7;
$L__BB1_4:
	shr.u32 	%r9, %r26, 1;
	setp.ge.u32 	%p11, %r1, %r9;
	add.s32 	%r21, %r9, %r4;
	setp.ge.u32 	%p12, %r21, %r10;
	or.pred  	%p13, %p11, %p12;
	@%p13 bra 	$L__BB1_6;
	shl.b32 	%r22, %r9, 3;
	add.s32 	%r23, %r7, %r22;
	ld.shared.u64 	%rd8, [%r23];
	ld.shared.u64 	%rd9, [%r7];
	add.s64 	%rd10, %rd9, %rd8;
	st.shared.u64 	[%r7], %rd10;
$L__BB1_6:
	bar.sync 	0;
	setp.gt.u32 	%p14, %r26, 3;
	mov.u32 	%r26, %r9;
	@%p14 bra 	$L__BB1_4;
$L__BB1_7:
	setp.ne.s32 	%p15, %r1, 0;
	@%p15 bra 	$L__BB1_9;
	ld.shared.u64 	%rd11, [_ZZ8sumRangePiPxiiiiiiE4smem];
	mov.u32 	%r24, %nctaid.x;
	mad.lo.s32 	%r25, %r5, %r24, %r2;
	cvta.to.global.u64 	%rd12, %rd2;
	mul.wide.u32 	%rd13, %r25, 8;
	add.s64 	%rd14, %rd12, %rd13;
	st.global.u64 	[%rd14], %rd11;
$L__BB1_9:
	ret;

}


// ===== COMPILED SASS (sm_100) =====

	.target	sm_100

	.elftype	@"ET_EXEC"


//--------------------- .note.nv.tkinfo           --------------------------
	.section	.note.nv.tkinfo,"",@"SHT_NOTE"
	.sectionflags	@"SHF_NOTE_NV_TKINFO"
	.tkinfo
        /*0018*/ 	.word	0x00000002
        /*0030*/ 	.string	""
        /*0030*/ 	.string	"ptxas"
        /*0030*/ 	.string	"Cuda compilation tools, release 13.0, V13.0.88"
        /*0030*/ 	.string	"Build cuda_13.0.r13.0/compiler.36424714_0"
        /*0030*/ 	.string	"-arch sm_100 -m 64 "



//--------------------- .note.nv.cuinfo           --------------------------
	.section	.note.nv.cuinfo,"",@"SHT_NOTE"
	.sectionflags	@"SHF_NOTE_NV_CUINFO"
        /*0018*/ 	.short	0x0002
        /*001a*/ 	.short	0x0064
        /*001c*/ 	.short	0x0082
	.zero		2


//--------------------- .nv.info                  --------------------------
	.section	.nv.info,"",@"SHT_CUDA_INFO"
	.align	4


	//----- nvinfo : EIATTR_REGCOUNT
	.align		4
        /*0000*/ 	.byte	0x04, 0x2f
        /*0002*/ 	.short	(.L_1 - .L_0)
	.align		4
.L_0:
        /*0004*/ 	.word	index@(_Z8addRangePiiiiiiii)
        /*0008*/ 	.word	0x00000008


	//----- nvinfo : EIATTR_FRAME_SIZE
	.align		4
.L_1:
        /*000c*/ 	.byte	0x04, 0x11
        /*000e*/ 	.short	(.L_3 - .L_2)
	.align		4
.L_2:
        /*0010*/ 	.word	index@(_Z8addRangePiiiiiiii)
        /*0014*/ 	.word	0x00000000


	//----- nvinfo : EIATTR_REGCOUNT
	.align		4
.L_3:
        /*0018*/ 	.byte	0x04, 0x2f
        /*001a*/ 	.short	(.L_5 - .L_4)
	.align		4
.L_4:
        /*001c*/ 	.word	index@(_Z8sumRangePiPxiiiiii)
        /*0020*/ 	.word	0x0000000f


	//----- nvinfo : EIATTR_FRAME_SIZE
	.align		4
.L_5:
        /*0024*/ 	.byte	0x04, 0x11
        /*0026*/ 	.short	(.L_7 - .L_6)
	.align		4
.L_6:
        /*0028*/ 	.word	index@(_Z8sumRangePiPxiiiiii)
        /*002c*/ 	.word	0x00000000


	//----- nvinfo : EIATTR_MIN_STACK_SIZE
	.align		4
.L_7:
        /*0030*/ 	.byte	0x04, 0x12
        /*0032*/ 	.short	(.L_9 - .L_8)
	.align		4
.L_8:
        /*0034*/ 	.word	index@(_Z8sumRangePiPxiiiiii)
        /*0038*/ 	.word	0x00000000


	//----- nvinfo : EIATTR_MIN_STACK_SIZE
	.align		4
.L_9:
        /*003c*/ 	.byte	0x04, 0x12
        /*003e*/ 	.short	(.L_11 - .L_10)
	.align		4
.L_10:
        /*0040*/ 	.word	index@(_Z8addRangePiiiiiiii)
        /*0044*/ 	.word	0x00000000
.L_11:


//--------------------- .nv.compat                --------------------------
	.section	.nv.compat,"",@"SHT_CUDA_COMPAT_INFO"
	.align	4
        /*0000*/ 	.byte	0x02, 0x09, 0x00, 0x00, 0x02, 0x02, 0x01, 0x00, 0x02, 0x05, 0x05, 0x00, 0x03, 0x07, 0x01, 0x01
        /*0010*/ 	.byte	0x02, 0x03, 0x00, 0x00, 0x02, 0x06, 0x01, 0x00, 0x04, 0x0b, 0x08, 0x00, 0x09, 0x00, 0x00, 0x00
        /*0020*/ 	.byte	0x00, 0x00, 0x00, 0x00


//--------------------- .nv.info._Z8sumRangePiPxiiiiii --------------------------
	.section	.nv.info._Z8sumRangePiPxiiiiii,"",@"SHT_CUDA_INFO"
	.sectionflags	@""
	.align	4


	//----- nvinfo : EIATTR_CUDA_API_VERSION
	.align		4
        /*0000*/ 	.byte	0x04, 0x37
        /*0002*/ 	.short	(.L_13 - .L_12)
.L_12:
        /*0004*/ 	.word	0x00000082


	//----- nvinfo : EIATTR_KPARAM_INFO
	.align		4
.L_13:
        /*0008*/ 	.byte	0x04, 0x17
        /*000a*/ 	.short	(.L_15 - .L_14)
.L_14:
        /*000c*/ 	.word	0x00000000
        /*0010*/ 	.short	0x0007
        /*0012*/ 	.short	0x0024
        /*0014*/ 	.byte	0x00, 0xf0, 0x11, 0x00


	//----- nvinfo : EIATTR_KPARAM_INFO
	.align		4
.L_15:
        /*0018*/ 	.byte	0x04, 0x17
        /*001a*/ 	.short	(.L_17 - .L_16)
.L_16:
        /*001c*/ 	.word	0x00000000
        /*0020*/ 	.short	0x0006
        /*0022*/ 	.short	0x0020
        /*0024*/ 	.byte	0x00, 0xf0, 0x11, 0x00


	//----- nvinfo : EIATTR_KPARAM_INFO
	.align		4
.L_17:
        /*0028*/ 	.byte	0x04, 0x17
        /*002a*/ 	.short	(.L_19 - .L_18)
.L_18:
        /*002c*/ 	.word	0x00000000
        /*0030*/ 	.short	0x0005
        /*0032*/ 	.short	0x001c
        /*0034*/ 	.byte	0x00, 0xf0, 0x11, 0x00


	//----- nvinfo : EIATTR_KPARAM_INFO
	.align		4
.L_19:
        /*0038*/ 	.byte	0x04, 0x17
        /*003a*/ 	.short	(.L_21 - .L_20)
.L_20:
        /*003c*/ 	.word	0x00000000
        /*0040*/ 	.short	0x0004
        /*0042*/ 	.short	0x0018
        /*0044*/ 	.byte	0x00, 0xf0, 0x11, 0x00


	//----- nvinfo : EIATTR_KPARAM_INFO
	.align		4
.L_21:
        /*0048*/ 	.byte	0x04, 0x17
        /*004a*/ 	.short	(.L_23 - .L_22)
.L_22:
        /*004c*/ 	.word	0x00000000
        /*0050*/ 	.short	0x0003
        /*0052*/ 	.short	0x0014
        /*0054*/ 	.byte	0x00, 0xf0, 0x11, 0x00


	//----- nvinfo : EIATTR_KPARAM_INFO
	.align		4
.L_23:
        /*0058*/ 	.byte	0x04, 0x17
        /*005a*/ 	.short	(.L_25 - .L_24)
.L_24:
        /*005c*/ 	.word	0x00000000
        /*0060*/ 	.short	0x0002
        /*0062*/ 	.short	0x0010
        /*0064*/ 	.byte	0x00, 0xf0, 0x11, 0x00


	//----- nvinfo : EIATTR_KPARAM_INFO
	.align		4
.L_25:
        /*0068*/ 	.byte	0x04, 0x17
        /*006a*/ 	.short	(.L_27 - .L_26)
.L_26:
        /*006c*/ 	.word	0x00000000
        /*0070*/ 	.short	0x0001
        /*0072*/ 	.short	0x0008
        /*0074*/ 	.byte	0x00, 0xf5, 0x21, 0x00


	//----- nvinfo : EIATTR_KPARAM_INFO
	.align		4
.L_27:
        /*0078*/ 	.byte	0x04, 0x17
        /*007a*/ 	.short	(.L_29 - .L_28)
.L_28:
        /*007c*/ 	.word	0x00000000
        /*0080*/ 	.short	0x0000
        /*0082*/ 	.short	0x0000
        /*0084*/ 	.byte	0x00, 0xf5, 0x21, 0x00


	//----- nvinfo : EIATTR_SPARSE_MMA_MASK
	.align		4
.L_29:
        /*0088*/ 	.byte	0x03, 0x50
        /*008a*/ 	.short	0x0000


	//----- nvinfo : EIATTR_MAXREG_COUNT
	.align		4
        /*008c*/ 	.byte	0x03, 0x1b
        /*008e*/ 	.short	0x00ff


	//----- nvinfo : EIATTR_NUM_BARRIERS
	.align		4
        /*0090*/ 	.byte	0x02, 0x4c
        /*0092*/ 	.byte	0x01
	.zero		1


	//----- nvinfo : EIATTR_MERCURY_ISA_VERSION
	.align		4
        /*0094*/ 	.byte	0x03, 0x5f
        /*0096*/ 	.short	0x0101


	//----- nvinfo : EIATTR_VRC_CTA_INIT_COUNT
	.align		4
        /*0098*/ 	.byte	0x02, 0x4a
	.zero		1
	.zero		1


	//----- nvinfo : EIATTR_EXIT_INSTR_OFFSETS
	.align		4
        /*009c*/ 	.byte	0x04, 0x1c
        /*009e*/ 	.short	(.L_31 - .L_30)


	//   ....[0]....
.L_30:
        /*00a0*/ 	.word	0x00000310


	//   ....[1]....
        /*00a4*/ 	.word	0x000003b0


	//----- nvinfo : EIATTR_CBANK_PARAM_SIZE
	.align		4
.L_31:
        /*00a8*/ 	.byte	0x03, 0x19
        /*00aa*/ 	.short	0x0028


	//----- nvinfo : EIATTR_PARAM_CBANK
	.align		4
        /*00ac*/ 	.byte	0x04, 0x0a
        /*00ae*/ 	.short	(.L_33 - .L_32)
	.align		4
.L_32:
        /*00b0*/ 	.word	index@(.nv.constant0._Z8sumRangePiPxiiiiii)
        /*00b4*/ 	.short	0x0380
        /*00b6*/ 	.short	0x0028


	//----- nvinfo : EIATTR_SW_WAR
	.align		4
.L_33:
        /*00b8*/ 	.byte	0x04, 0x36
        /*00ba*/ 	.short	(.L_35 - .L_34)
.L_34:
        /*00bc*/ 	.word	0x00000008
.L_35:


//--------------------- .nv.info._Z8addRangePiiiiiiii --------------------------
	.section	.nv.info._Z8addRangePiiiiiiii,"",@"SHT_CUDA_INFO"
	.sectionflags	@""
	.align	4


	//----- nvinfo : EIATTR_CUDA_API_VERSION
	.align		4
        /*0000*/ 	.byte	0x04, 0x37
        /*0002*/ 	.short	(.L_37 - .L_36)
.L_36:
        /*0004*/ 	.word	0x00000082


	//----- nvinfo : EIATTR_KPARAM_INFO
	.align		4
.L_37:
        /*0008*/ 	.byte	0x04, 0x17
        /*000a*/ 	.short	(.L_39 - .L_38)
.L_38:
        /*000c*/ 	.word	0x00000000
        /*0010*/ 	.short	0x0007
        /*0012*/ 	.short	0x0020
        /*0014*/ 	.byte	0x00, 0xf0, 0x11, 0x00


	//----- nvinfo : EIATTR_KPARAM_INFO
	.align		4
.L_39:
        /*0018*/ 	.byte	0x04, 0x17
        /*001a*/ 	.short	(.L_41 - .L_40)
.L_40:
        /*001c*/ 	.word	0x00000000
        /*0020*/ 	.short	0x0006
        /*0022*/ 	.short	0x001c
        /*0024*/ 	.byte	0x00, 0xf0, 0x11, 0x00


	//----- nvinfo : EIATTR_KPARAM_INFO
	.align		4
.L_41:
        /*0028*/ 	.byte	0x04, 0x17
        /*002a*/ 	.short	(.L_43 - .L_42)
.L_42:
        /*002c*/ 	.word	0x00000000
        /*0030*/ 	.short	0x0005
        /*0032*/ 	.short	0x0018
        /*0034*/ 	.byte	0x00, 0xf0, 0x11, 0x00


	//----- nvinfo : EIATTR_KPARAM_INFO
	.align		4
.L_43:
        /*0038*/ 	.byte	0x04, 0x17
        /*003a*/ 	.short	(.L_45 - .L_44)
.L_44:
        /*003c*/ 	.word	0x00000000
        /*0040*/ 	.short	0x0004
        /*0042*/ 	.short	0x0014
        /*0044*/ 	.byte	0x00, 0xf0, 0x11, 0x00


	//----- nvinfo : EIATTR_KPARAM_INFO
	.align		4
.L_45:
        /*0048*/ 	.byte	0x04, 0x17
        /*004a*/ 	.short	(.L_47 - .L_46)
.L_46:
        /*004c*/ 	.word	0x00000000
        /*0050*/ 	.short	0x0003
        /*0052*/ 	.short	0x0010
        /*0054*/ 	.byte	0x00, 0xf0, 0x11, 0x00


	//----- nvinfo : EIATTR_KPARAM_INFO
	.align		4
.L_47:
        /*0058*/ 	.byte	0x04, 0x17
        /*005a*/ 	.short	(.L_49 - .L_48)
.L_48:
        /*005c*/ 	.word	0x00000000
        /*0060*/ 	.short	0x0002
        /*0062*/ 	.short	0x000c
        /*0064*/ 	.byte	0x00, 0xf0, 0x11, 0x00


	//----- nvinfo : EIATTR_KPARAM_INFO
	.align		4
.L_49:
        /*0068*/ 	.byte	0x04, 0x17
        /*006a*/ 	.short	(.L_51 - .L_50)
.L_50:
        /*006c*/ 	.word	0x00000000
        /*0070*/ 	.short	0x0001
        /*0072*/ 	.short	0x0008
        /*0074*/ 	.byte	0x00, 0xf0, 0x11, 0x00


	//----- nvinfo : EIATTR_KPARAM_INFO
	.align		4
.L_51:
        /*0078*/ 	.byte	0x04, 0x17
        /*007a*/ 	.short	(.L_53 - .L_52)
.L_52:
        /*007c*/ 	.word	0x00000000
        /*0080*/ 	.short	0x0000
        /*0082*/ 	.short	0x0000
        /*0084*/ 	.byte	0x00, 0xf5, 0x21, 0x00


	//----- nvinfo : EIATTR_SPARSE_MMA_MASK
	.align		4
.L_53:
        /*0088*/ 	.byte	0x03, 0x50
        /*008a*/ 	.short	0x0000


	//----- nvinfo : EIATTR_MAXREG_COUNT
	.align		4
        /*008c*/ 	.byte	0x03, 0x1b
        /*008e*/ 	.short	0x00ff


	//----- nvinfo : EIATTR_MERCURY_ISA_VERSION
	.align		4
        /*0090*/ 	.byte	0x03, 0x5f
        /*0092*/ 	.short	0x0101


	//----- nvinfo : EIATTR_VRC_CTA_INIT_COUNT
	.align		4
        /*0094*/ 	.byte	0x02, 0x4a
	.zero		1
	.zero		1


	//----- nvinfo : EIATTR_EXIT_INSTR_OFFSETS
	.align		4
        /*0098*/ 	.byte	0x04, 0x1c
        /*009a*/ 	.short	(.L_55 - .L_54)


	//   ....[0]....
.L_54:
        /*009c*/ 	.word	0x00000110


	//   ....[1]....
        /*00a0*/ 	.word	0x00000190


	//----- nvinfo : EIATTR_CBANK_PARAM_SIZE
	.align		4
.L_55:
        /*00a4*/ 	.byte	0x03, 0x19
        /*00a6*/ 	.short	0x0024


	//----- nvinfo : EIATTR_PARAM_CBANK
	.align		4
        /*00a8*/ 	.byte	0x04, 0x0a
        /*00aa*/ 	.short	(.L_57 - .L_56)
	.align		4
.L_56:
        /*00ac*/ 	.word	index@(.nv.constant0._Z8addRangePiiiiiiii)
        /*00b0*/ 	.short	0x0380
        /*00b2*/ 	.short	0x0024


	//----- nvinfo : EIATTR_SW_WAR
	.align		4
.L_57:
        /*00b4*/ 	.byte	0x04, 0x36
        /*00b6*/ 	.short	(.L_59 - .L_58)
.L_58:
        /*00b8*/ 	.word	0x00000008
.L_59:


//--------------------- .nv.callgraph             --------------------------
	.section	.nv.callgraph,"",@"SHT_CUDA_CALLGRAPH"
	.align	4
	.sectionentsize	8
	.align		4
        /*0000*/ 	.word	0x00000000
	.align		4
        /*0004*/ 	.word	0xffffffff
	.align		4
        /*0008*/ 	.word	0x00000000
	.align		4
        /*000c*/ 	.word	0xfffffffe
	.align		4
        /*0010*/ 	.word	0x00000000
	.align		4
        /*0014*/ 	.word	0xfffffffd
	.align		4
        /*0018*/ 	.word	0x00000000
	.align		4
        /*001c*/ 	.word	0xfffffffc


//--------------------- .text._Z8sumRangePiPxiiiiii --------------------------
	.section	.text._Z8sumRangePiPxiiiiii,"ax",@progbits
	.align	128
        .global         _Z8sumRangePiPxiiiiii
        .type           _Z8sumRangePiPxiiiiii,@function
        .size           _Z8sumRangePiPxiiiiii,(.L_x_4 - _Z8sumRangePiPxiiiiii)
        .other          _Z8sumRangePiPxiiiiii,@"STO_CUDA_ENTRY STV_DEFAULT"
_Z8sumRangePiPxiiiiii:
.text._Z8sumRangePiPxiiiiii:
[----:B------:R-:W-:Y:S01]  /*0000*/  LDC R1, c[0x0][0x37c] ;  /* 0x0000df00ff017b82 */ /* 0x000fe20000000800 */
[----:B------:R-:W0:Y:S07]  /*0010*/  S2R R9, SR_TID.X ;  /* 0x0000000000097919 */ /* 0x000e2e0000002100 */
[----:B------:R-:W0:Y:S01]  /*0020*/  S2UR UR8, SR_CTAID.X ;  /* 0x00000000000879c3 */ /* 0x000e220000002500 */
[----:B------:R-:W1:Y:S01]  /*0030*/  LDCU.64 UR6, c[0x0][0x3a0] ;  /* 0x00007400ff0677ac */ /* 0x000e620008000a00 */
[----:B------:R-:W2:Y:S01]  /*0040*/  S2R R10, SR_CTAID.Y ;  /* 0x00000000000a7919 */ /* 0x000ea20000002600 */
[----:B------:R-:W3:Y:S01]  /*0050*/  LDCU.64 UR10, c[0x0][0x398] ;  /* 0x00007300ff0a77ac */ /* 0x000ee20008000a00 */
[----:B------:R-:W2:Y:S04]  /*0060*/  S2R R5, SR_TID.Y ;  /* 0x0000000000057919 */ /* 0x000ea80000002200 */
[----:B------:R-:W0:Y:S01]  /*0070*/  LDC R6, c[0x0][0x360] ;  /* 0x0000d800ff067b82 */ /* 0x000e220000000800 */
[----:B------:R-:W2:Y:S01]  /*0080*/  LDCU UR4, c[0x0][0x364] ;  /* 0x00006c80ff0477ac */ /* 0x000ea20008000800 */
[----:B0-----:R-:W-:-:S05]  /*0090*/  IMAD R0, R6, UR8, R9 ;  /* 0x0000000806007c24 */ /* 0x001fca000f8e0209 */
[----:B-1----:R-:W-:Y:S01]  /*00a0*/  ISETP.GT.U32.AND P0, PT, R0, UR7, PT ;  /* 0x0000000700007c0c */ /* 0x002fe2000bf04070 */
[----:B--2---:R-:W-:-:S03]  /*00b0*/  IMAD R5, R10, UR4, R5 ;  /* 0x000000040a057c24 */ /* 0x004fc6000f8e0205 */
[----:B---3--:R-:W-:Y:S02]  /*00c0*/  ISETP.GE.U32.AND P0, PT, R0, UR11, !P0 ;  /* 0x0000000b00007c0c */ /* 0x008fe4000c706070 */
[C---:B------:R-:W-:Y:S01]  /*00d0*/  ISETP.GT.U32.AND P1, PT, R5.reuse, UR6, PT ;  /* 0x0000000605007c0c */ /* 0x040fe2000bf24070 */
[----:B------:R-:W0:Y:S03]  /*00e0*/  LDCU.64 UR6, c[0x0][0x358] ;  /* 0x00006b00ff0677ac */ /* 0x000e260008000a00 */
[----:B------:R-:W-:-:S04]  /*00f0*/  ISETP.GE.U32.AND P1, PT, R5, UR10, !P1 ;  /* 0x0000000a05007c0c */ /* 0x000fc8000cf26070 */
[----:B------:R-:W-:-:S13]  /*0100*/  PLOP3.LUT P0, PT, P0, P1, PT, 0x80, 0x8 ;  /* 0x000000000008781c */ /* 0x000fda0000703070 */
[----:B------:R-:W1:Y:S08]  /*0110*/  @P0 LDC R4, c[0x0][0x390] ;  /* 0x0000e400ff040b82 */ /* 0x000e700000000800 */
[----:B------:R-:W2:Y:S01]  /*0120*/  @P0 LDC.64 R2, c[0x0][0x380] ;  /* 0x0000e000ff020b82 */ /* 0x000ea20000000a00 */
[----:B-1----:R-:W-:-:S04]  /*0130*/  @P0 IMAD R5, R5, R4, R0 ;  /* 0x0000000405050224 */ /* 0x002fc800078e0200 */
[----:B--2---:R-:W-:-:S05]  /*0140*/  @P0 IMAD.WIDE.U32 R2, R5, 0x4, R2 ;  /* 0x0000000405020825 */ /* 0x004fca00078e0002 */
[----:B0-----:R-:W2:Y:S01]  /*0150*/  @P0 LDG.E R4, desc[UR6][R2.64] ;  /* 0x0000000602040981 */ /* 0x001ea2000c1e1900 */
[----:B------:R-:W0:Y:S01]  /*0160*/  S2UR UR5, SR_CgaCtaId ;  /* 0x00000000000579c3 */ /* 0x000e220000008800 */
[----:B------:R-:W-:Y:S01]  /*0170*/  UMOV UR4, 0x400 ;  /* 0x0000040000047882 */ /* 0x000fe20000000000 */
[----:B------:R-:W-:Y:S02]  /*0180*/  ISETP.GE.U32.AND P2, PT, R6, 0x2, PT ;  /* 0x000000020600780c */ /* 0x000fe40003f46070 */
[----:B------:R-:W-:Y:S01]  /*0190*/  ISETP.NE.AND P1, PT, R9, RZ, PT ;  /* 0x000000ff0900720c */ /* 0x000fe20003f25270 */
[----:B0-----:R-:W-:-:S06]  /*01a0*/  ULEA UR4, UR5, UR4, 0x18 ;  /* 0x0000000405047291 */ /* 0x001fcc000f8ec0ff */
[----:B------:R-:W-:Y:S02]  /*01b0*/  LEA R7, R9, UR4, 0x3 ;  /* 0x0000000409077c11 */ /* 0x000fe4000f8e18ff */
[----:B--2---:R-:W-:-:S05]  /*01c0*/  @P0 SHF.R.S32.HI R5, RZ, 0x1f, R4 ;  /* 0x0000001fff050819 */ /* 0x004fca0000011404 */
[----:B------:R0:W-:Y:S04]  /*01d0*/  @P0 STS.64 [R7], R4 ;  /* 0x0000000407000388 */ /* 0x0001e80000000a00 */
[----:B------:R0:W-:Y:S01]  /*01e0*/  @!P0 STS.64 [R7], RZ ;  /* 0x000000ff07008388 */ /* 0x0001e20000000a00 */
[----:B------:R-:W-:Y:S06]  /*01f0*/  BAR.SYNC.DEFER_BLOCKING 0x0 ;  /* 0x0000000000007b1d */ /* 0x000fec0000010000 */
[----:B------:R-:W-:Y:S05]  /*0200*/  @!P2 BRA `(.L_x_0) ;  /* 0x000000000040a947 */ /* 0x000fea0003800000 */
[----:B------:R-:W1:Y:S01]  /*0210*/  LDCU UR4, c[0x0][0x390] ;  /* 0x00007200ff0477ac */ /* 0x000e620008000800 */
[----:B------:R-:W-:Y:S01]  /*0220*/  NOP ;  /* 0x0000000000007918 */ /* 0x000fe20000000000 */
.L_x_1:
[----:B------:R-:W-:-:S05]  /*0230*/  SHF.R.U32.HI R12, RZ, 0x1, R6 ;  /* 0x00000001ff0c7819 */ /* 0x000fca0000011606 */
[----:B------:R-:W-:-:S05]  /*0240*/  IMAD.IADD R2, R0, 0x1, R12 ;  /* 0x0000000100027824 */ /* 0x000fca00078e020c */
[----:B-1----:R-:W-:-:S04]  /*0250*/  ISETP.GE.U32.AND P0, PT, R2, UR4, PT ;  /* 0x0000000402007c0c */ /* 0x002fc8000bf06070 */
[----:B------:R-:W-:-:S13]  /*0260*/  ISETP.GE.U32.OR P0, PT, R9, R12, P0 ;  /* 0x0000000c0900720c */ /* 0x000fda0000706470 */
[----:B------:R-:W-:Y:S01]  /*0270*/  @!P0 IMAD R8, R12, 0x8, R7 ;  /* 0x000000080c088824 */ /* 0x000fe200078e0207 */
[----:B0-----:R-:W-:Y:S04]  /*0280*/  @!P0 LDS.64 R4, [R7] ;  /* 0x0000000007048984 */ /* 0x001fe80000000a00 */
[----:B------:R-:W0:Y:S02]  /*0290*/  @!P0 LDS.64 R2, [R8] ;  /* 0x0000000008028984 */ /* 0x000e240000000a00 */
[----:B0-----:R-:W-:-:S05]  /*02a0*/  @!P0 IADD3 R2, P2, PT, R2, R4, RZ ;  /* 0x0000000402028210 */ /* 0x001fca0007f5e0ff */
[----:B------:R-:W-:-:S05]  /*02b0*/  @!P0 IMAD.X R3, R3, 0x1, R5, P2 ;  /* 0x0000000103038824 */ /* 0x000fca00010e0605 */
[----:B------:R2:W-:Y:S01]  /*02c0*/  @!P0 STS.64 [R7], R2 ;  /* 0x0000000207008388 */ /* 0x0005e20000000a00 */
[----:B------:R-:W-:Y:S01]  /*02d0*/  BAR.SYNC.DEFER_BLOCKING 0x0 ;  /* 0x0000000000007b1d */ /* 0x000fe20000010000 */
[----:B------:R-:W-:Y:S01]  /*02e0*/  ISETP.GT.U32.AND P0, PT, R6, 0x3, PT ;  /* 0x000000030600780c */ /* 0x000fe20003f04070 */
[----:B------:R-:W-:-:S12]  /*02f0*/  IMAD.MOV.U32 R6, RZ, RZ, R12 ;  /* 0x000000ffff067224 */ /* 0x000fd800078e000c */
[----:B--2---:R-:W-:Y:S05]  /*0300*/  @P0 BRA `(.L_x_1) ;  /* 0xfffffffc00c80947 */ /* 0x004fea000383ffff */
.L_x_0:
[----:B------:R-:W-:Y:S05]  /*0310*/  @P1 EXIT ;  /* 0x000000000000194d */ /* 0x000fea0003800000 */
[----:B------:R-:W1:Y:S01]  /*0320*/  S2UR UR5, SR_CgaCtaId ;  /* 0x00000000000579c3 */ /* 0x000e620000008800 */
[----:B------:R-:W-:-:S07]  /*0330*/  UMOV UR4, 0x400 ;  /* 0x0000040000047882 */ /* 0x000fce0000000000 */
[----:B0-----:R-:W0:Y:S08]  /*0340*/  LDC R7, c[0x0][0x370] ;  /* 0x0000dc00ff077b82 */ /* 0x001e300000000800 */
[----:B------:R-:W2:Y:S01]  /*0350*/  LDC.64 R4, c[0x0][0x388] ;  /* 0x0000e200ff047b82 */ /* 0x000ea20000000a00 */
[----:B-1----:R-:W-:Y:S01]  /*0360*/  ULEA UR4, UR5, UR4, 0x18 ;  /* 0x0000000405047291 */ /* 0x002fe2000f8ec0ff */
[----:B0-----:R-:W-:-:S08]  /*0370*/  IMAD R7, R10, R7, UR8 ;  /* 0x000000080a077e24 */ /* 0x001fd0000f8e0207 */
[----:B------:R-:W0:Y:S01]  /*0380*/  LDS.64 R2, [UR4] ;  /* 0x00000004ff027984 */ /* 0x000e220008000a00 */
[----:B--2---:R-:W-:-:S05]  /*0390*/  IMAD.WIDE.U32 R4, R7, 0x8, R4 ;  /* 0x0000000807047825 */ /* 0x004fca00078e0004 */
[----:B0-----:R-:W-:Y:S01]  /*03a0*/  STG.E.64 desc[UR6][R4.64], R2 ;  /* 0x0000000204007986 */ /* 0x001fe2000c101b06 */
[----:B------:R-:W-:Y:S05]  /*03b0*/  EXIT ;  /* 0x000000000000794d */ /* 0x000fea0003800000 */
.L_x_2:
[----:B------:R-:W-:-:S00]  /*03c0*/  BRA `(.L_x_2) ;  /* 0xfffffffc00fc7947 */ /* 0x000fc0000383ffff */
[----:B------:R-:W-:-:S00]  /*03d0*/  NOP ;  /* 0x0000000000007918 */ /* 0x000fc00000000000 */
        /* <DEDUP_REMOVED lines=10> */
.L_x_4:


//--------------------- .text._Z8addRangePiiiiiiii --------------------------
	.section	.text._Z8addRangePiiiiiiii,"ax",@progbits
	.align	128
        .global         _Z8addRangePiiiiiiii
        .type           _Z8addRangePiiiiiiii,@function
        .size           _Z8addRangePiiiiiiii,(.L_x_5 - _Z8addRangePiiiiiiii)
        .other          _Z8addRangePiiiiiiii,@"STO_CUDA_ENTRY STV_DEFAULT"
_Z8addRangePiiiiiiii:
.text._Z8addRangePiiiiiiii:
[----:B------:R-:W-:Y:S01]  /*0000*/  LDC R1, c[0x0][0x37c] ;  /* 0x0000df00ff017b82 */ /* 0x000fe20000000800 */
[----:B------:R-:W0:Y:S07]  /*0010*/  S2R R3, SR_TID.X ;  /* 0x0000000000037919 */ /* 0x000e2e0000002100 */
[----:B------:R-:W0:Y:S01]  /*0020*/  S2UR UR4, SR_CTAID.X ;  /* 0x00000000000479c3 */ /* 0x000e220000002500 */
[----:B------:R-:W1:Y:S01]  /*0030*/  LDCU.128 UR8, c[0x0][0x390] ;  /* 0x00007200ff0877ac */ /* 0x000e620008000c00 */
[----:B------:R-:W2:Y:S06]  /*0040*/  S2R R5, SR_TID.Y ;  /* 0x0000000000057919 */ /* 0x000eac0000002200 */
[----:B------:R-:W0:Y:S08]  /*0050*/  LDC R0, c[0x0][0x360] ;  /* 0x0000d800ff007b82 */ /* 0x000e300000000800 */
[----:B------:R-:W2:Y:S08]  /*0060*/  S2UR UR5, SR_CTAID.Y ;  /* 0x00000000000579c3 */ /* 0x000eb00000002600 */
[----:B------:R-:W2:Y:S01]  /*0070*/  LDC R2, c[0x0][0x364] ;  /* 0x0000d900ff027b82 */ /* 0x000ea20000000800 */
[----:B0-----:R-:W-:Y:S01]  /*0080*/  IMAD R0, R0, UR4, R3 ;  /* 0x0000000400007c24 */ /* 0x001fe2000f8e0203 */
[----:B------:R-:W0:Y:S04]  /*0090*/  LDCU UR4, c[0x0][0x388] ;  /* 0x00007100ff0477ac */ /* 0x000e280008000800 */
[----:B-1----:R-:W-:-:S04]  /*00a0*/  ISETP.GT.U32.AND P0, PT, R0, UR11, PT ;  /* 0x0000000b00007c0c */ /* 0x002fc8000bf04070 */
[----:B------:R-:W-:Y:S01]  /*00b0*/  ISETP.GE.U32.AND P0, PT, R0, UR9, !P0 ;  /* 0x0000000900007c0c */ /* 0x000fe2000c706070 */
[----:B--2---:R-:W-:-:S04]  /*00c0*/  IMAD R3, R2, UR5, R5 ;  /* 0x0000000502037c24 */ /* 0x004fc8000f8e0205 */
[C---:B0-----:R-:W-:Y:S01]  /*00d0*/  IMAD R5, R3.reuse, UR4, R0 ;  /* 0x0000000403057c24 */ /* 0x041fe2000f8e0200 */
[----:B------:R-:W-:-:S04]  /*00e0*/  ISETP.GT.U32.AND P1, PT, R3, UR10, PT ;  /* 0x0000000a03007c0c */ /* 0x000fc8000bf24070 */
[----:B------:R-:W-:-:S04]  /*00f0*/  ISETP.GE.U32.AND P1, PT, R3, UR8, !P1 ;  /* 0x0000000803007c0c */ /* 0x000fc8000cf26070 */
[----:B------:R-:W-:-:S13]  /*0100*/  PLOP3.LUT P0, PT, P0, P1, PT, 0x80, 0x8 ;  /* 0x000000000008781c */ /* 0x000fda0000703070 */
[----:B------:R-:W-:Y:S05]  /*0110*/  @!P0 EXIT ;  /* 0x000000000000894d */ /* 0x000fea0003800000 */
[----:B------:R-:W0:Y:S01]  /*0120*/  LDC.64 R2, c[0x0][0x380] ;  /* 0x0000e000ff027b82 */ /* 0x000e220000000a00 */
[----:B------:R-:W1:Y:S01]  /*0130*/  LDCU.64 UR4, c[0x0][0x358] ;  /* 0x00006b00ff0477ac */ /* 0x000e620008000a00 */
[----:B------:R-:W2:Y:S01]  /*0140*/  LDCU UR6, c[0x0][0x3a0] ;  /* 0x00007400ff0677ac */ /* 0x000ea20008000800 */
[----:B0-----:R-:W-:-:S05]  /*0150*/  IMAD.WIDE.U32 R2, R5, 0x4, R2 ;  /* 0x0000000405027825 */ /* 0x001fca00078e0002 */
[----:B-1----:R-:W2:Y:S02]  /*0160*/  LDG.E R0, desc[UR4][R2.64] ;  /* 0x0000000402007981 */ /* 0x002ea4000c1e1900 */
[----:B--2---:R-:W-:-:S05]  /*0170*/  IADD3 R5, PT, PT, R0, UR6, RZ ;  /* 0x0000000600057c10 */ /* 0x004fca000fffe0ff */
[----:B------:R-:W-:Y:S01]  /*0180*/  STG.E desc[UR4][R2.64], R5 ;  /* 0x0000000502007986 */ /* 0x000fe2000c101904 */
[----:B------:R-:W-:Y:S05]  /*0190*/  EXIT ;  /* 0x000000000000794d */ /* 0x000fea0003800000 */
.L_x_3:
        /* <DEDUP_REMOVED lines=14> */
.L_x_5:


//--------------------- .nv.shared._Z8sumRangePiPxiiiiii --------------------------
	.section	.nv.shared._Z8sumRangePiPxiiiiii,"aw",@nobits
	.sectionflags	@""
	.align	8
.nv.shared._Z8sumRangePiPxiiiiii:
	.zero		5120


//--------------------- .nv.shared.reserved.0     --------------------------
	.section	.nv.shared.reserved.0,"aw",@nobits
	.weak		__nv_reservedSMEM_offset_0_alias
	.size		__nv_reservedSMEM_offset_0_alias, 0, 64
	.other		__nv_reservedSMEM_offset_0_alias,@"STO_CUDA_RESERVED_SHARED STV_DEFAULT"
__nv_reservedSMEM_offset_0_alias:
	.zero		0
	.zero		64


//--------------------- .nv.constant0._Z8sumRangePiPxiiiiii --------------------------
	.section	.nv.constant0._Z8sumRangePiPxiiiiii,"a",@progbits
	.sectionflags	@""
	.align	4
.nv.constant0._Z8sumRangePiPxiiiiii:
	.zero		936


//--------------------- .nv.constant0._Z8addRangePiiiiiiii --------------------------
	.section	.nv.constant0._Z8addRangePiiiiiiii,"a",@progbits
	.sectionflags	@""
	.align	4
.nv.constant0._Z8addRangePiiiiiiii:
	.zero		932


//--------------------- SYMBOLS --------------------------

	.type		.nv.reservedSmem.offset0,@object
	.size		.nv.reservedSmem.offset0,0x4
	.type		.nv.reservedSmem.cap,@object
	.size		.nv.reservedSmem.cap,0x4
